//
// Generated by NVIDIA NVVM Compiler
//
// Compiler Build ID: CL-36424714
// Cuda compilation tools, release 13.0, V13.0.88
// Based on NVVM 20.0.0
//

.version 9.0
.target sm_100
.address_size 64

	// .globl	_Z7saywhatPcS_i

.visible .entry _Z7saywhatPcS_i(
	.param .u64 .ptr .align 1 _Z7saywhatPcS_i_param_0,
	.param .u64 .ptr .align 1 _Z7saywhatPcS_i_param_1,
	.param .u32 _Z7saywhatPcS_i_param_2
)
{
	.reg .pred 	%p<3>;
	.reg .b16 	%rs<6>;
	.reg .b32 	%r<6>;
	.reg .b64 	%rd<8>;

	ld.param.u64 	%rd1, [_Z7saywhatPcS_i_param_0];
	ld.param.u64 	%rd2, [_Z7saywhatPcS_i_param_1];
	ld.param.u32 	%r2, [_Z7saywhatPcS_i_param_2];
	mov.u32 	%r3, %tid.x;
	mov.u32 	%r4, %ctaid.x;
	mov.u32 	%r5, %ntid.x;
	mad.lo.s32 	%r1, %r4, %r5, %r3;
	setp.gt.s32 	%p1, %r1, %r2;
	@%p1 bra 	$L__BB0_2;
	cvta.to.global.u64 	%rd3, %rd1;
	cvta.to.global.u64 	%rd4, %rd2;
	cvt.s64.s32 	%rd5, %r1;
	add.s64 	%rd6, %rd3, %rd5;
	ld.global.u8 	%rs1, [%rd6];
	add.s16 	%rs2, %rs1, -97;
	and.b16  	%rs3, %rs2, 255;
	setp.lt.u16 	%p2, %rs3, 26;
	add.s16 	%rs4, %rs1, -32;
	selp.b16 	%rs5, %rs4, %rs1, %p2;
	add.s64 	%rd7, %rd4, %rd5;
	st.global.u8 	[%rd7], %rs5;
$L__BB0_2:
	ret;

}


// ===== COMPILED SASS (sm_100) =====

	.target	sm_100

	.elftype	@"ET_EXEC"


//--------------------- .note.nv.tkinfo           --------------------------
	.section	.note.nv.tkinfo,"",@"SHT_NOTE"
	.sectionflags	@"SHF_NOTE_NV_TKINFO"
	.tkinfo
        /*0018*/ 	.word	0x00000002
        /*0030*/ 	.string	""
        /*0030*/ 	.string	"ptxas"
        /*0030*/ 	.string	"Cuda compilation tools, release 13.0, V13.0.88"
        /*0030*/ 	.string	"Build cuda_13.0.r13.0/compiler.36424714_0"
        /*0030*/ 	.string	"-arch sm_100 -m 64 "



//--------------------- .note.nv.cuinfo           --------------------------
	.section	.note.nv.cuinfo,"",@"SHT_NOTE"
	.sectionflags	@"SHF_NOTE_NV_CUINFO"
        /*0018*/ 	.short	0x0002
        /*001a*/ 	.short	0x0064
        /*001c*/ 	.short	0x0082
	.zero		2


//--------------------- .nv.info                  --------------------------
	.section	.nv.info,"",@"SHT_CUDA_INFO"
	.align	4


	//----- nvinfo : EIATTR_REGCOUNT
	.align		4
        /*0000*/ 	.byte	0x04, 0x2f
        /*0002*/ 	.short	(.L_1 - .L_0)
	.align		4
.L_0:
        /*0004*/ 	.word	index@(_Z7saywhatPcS_i)
        /*0008*/ 	.word	0x0000000a


	//----- nvinfo : EIATTR_FRAME_SIZE
	.align		4
.L_1:
        /*000c*/ 	.byte	0x04, 0x11
        /*000e*/ 	.short	(.L_3 - .L_2)
	.align		4
.L_2:
        /*0010*/ 	.word	index@(_Z7saywhatPcS_i)
        /*0014*/ 	.word	0x00000000


	//----- nvinfo : EIATTR_MIN_STACK_SIZE
	.align		4
.L_3:
        /*0018*/ 	.byte	0x04, 0x12
        /*001a*/ 	.short	(.L_5 - .L_4)
	.align		4
.L_4:
        /*001c*/ 	.word	index@(_Z7saywhatPcS_i)
        /*0020*/ 	.word	0x00000000
.L_5:


//--------------------- .nv.compat                --------------------------
	.section	.nv.compat,"",@"SHT_CUDA_COMPAT_INFO"
	.align	4
        /*0000*/ 	.byte	0x02, 0x09, 0x00, 0x00, 0x02, 0x02, 0x01, 0x00, 0x02, 0x05, 0x05, 0x00, 0x03, 0x07, 0x01, 0x01
        /*0010*/ 	.byte	0x02, 0x03, 0x00, 0x00, 0x02, 0x06, 0x01, 0x00, 0x04, 0x0b, 0x08, 0x00, 0x09, 0x00, 0x00, 0x00
        /*0020*/ 	.byte	0x00, 0x00, 0x00, 0x00


//--------------------- .nv.info._Z7saywhatPcS_i  --------------------------
	.section	.nv.info._Z7saywhatPcS_i,"",@"SHT_CUDA_INFO"
	.sectionflags	@""
	.align	4


	//----- nvinfo : EIATTR_CUDA_API_VERSION
	.align		4
        /*0000*/ 	.byte	0x04, 0x37
        /*0002*/ 	.short	(.L_7 - .L_6)
.L_6:
        /*0004*/ 	.word	0x00000082


	//----- nvinfo : EIATTR_KPARAM_INFO
	.align		4
.L_7:
        /*0008*/ 	.byte	0x04, 0x17
        /*000a*/ 	.short	(.L_9 - .L_8)
.L_8:
        /*000c*/ 	.word	0x00000000
        /*0010*/ 	.short	0x0002
        /*0012*/ 	.short	0x0010
        /*0014*/ 	.byte	0x00, 0xf0, 0x11, 0x00


	//----- nvinfo : EIATTR_KPARAM_INFO
	.align		4
.L_9:
        /*0018*/ 	.byte	0x04, 0x17
        /*001a*/ 	.short	(.L_11 - .L_10)
.L_10:
        /*001c*/ 	.word	0x00000000
        /*0020*/ 	.short	0x0001
        /*0022*/ 	.short	0x0008
        /*0024*/ 	.byte	0x00, 0xf5, 0x21, 0x00


	//----- nvinfo : EIATTR_KPARAM_INFO
	.align		4
.L_11:
        /*0028*/ 	.byte	0x04, 0x17
        /*002a*/ 	.short	(.L_13 - .L_12)
.L_12:
        /*002c*/ 	.word	0x00000000
        /*0030*/ 	.short	0x0000
        /*0032*/ 	.short	0x0000
        /*0034*/ 	.byte	0x00, 0xf5, 0x21, 0x00


	//----- nvinfo : EIATTR_SPARSE_MMA_MASK
	.align		4
.L_13:
        /*0038*/ 	.byte	0x03, 0x50
        /*003a*/ 	.short	0x0000


	//----- nvinfo : EIATTR_MAXREG_COUNT
	.align		4
        /*003c*/ 	.byte	0x03, 0x1b
        /*003e*/ 	.short	0x00ff


	//----- nvinfo : EIATTR_MERCURY_ISA_VERSION
	.align		4
        /*0040*/ 	.byte	0x03, 0x5f
        /*0042*/ 	.short	0x0101


	//----- nvinfo : EIATTR_VRC_CTA_INIT_COUNT
	.align		4
        /*0044*/ 	.byte	0x02, 0x4a
	.zero		1
	.zero		1


	//----- nvinfo : EIATTR_EXIT_INSTR_OFFSETS
	.align		4
        /*0048*/ 	.byte	0x04, 0x1c
        /*004a*/ 	.short	(.L_15 - .L_14)


	//   ....[0]....
.L_14:
        /*004c*/ 	.word	0x00000070


	//   ....[1]....
        /*0050*/ 	.word	0x00000150


	//----- nvinfo : EIATTR_CBANK_PARAM_SIZE
	.align		4
.L_15:
        /*0054*/ 	.byte	0x03, 0x19
        /*0056*/ 	.short	0x0014


	//----- nvinfo : EIATTR_PARAM_CBANK
	.align		4
        /*0058*/ 	.byte	0x04, 0x0a
        /*005a*/ 	.short	(.L_17 - .L_16)
	.align		4
.L_16:
        /*005c*/ 	.word	index@(.nv.constant0._Z7saywhatPcS_i)
        /*0060*/ 	.short	0x0380
        /*0062*/ 	.short	0x0014


	//----- nvinfo : EIATTR_SW_WAR
	.align		4
.L_17:
        /*0064*/ 	.byte	0x04, 0x36
        /*0066*/ 	.short	(.L_19 - .L_18)
.L_18:
        /*0068*/ 	.word	0x00000008
.L_19:


//--------------------- .nv.callgraph             --------------------------
	.section	.nv.callgraph,"",@"SHT_CUDA_CALLGRAPH"
	.align	4
	.sectionentsize	8
	.align		4
        /*0000*/ 	.word	0x00000000
	.align		4
        /*0004*/ 	.word	0xffffffff
	.align		4
        /*0008*/ 	.word	0x00000000
	.align		4
        /*000c*/ 	.word	0xfffffffe
	.align		4
        /*0010*/ 	.word	0x00000000
	.align		4
        /*0014*/ 	.word	0xfffffffd
	.align		4
        /*0018*/ 	.word	0x00000000
	.align		4
        /*001c*/ 	.word	0xfffffffc


//--------------------- .text._Z7saywhatPcS_i     --------------------------
	.section	.text._Z7saywhatPcS_i,"ax",@progbits
	.align	128
        .global         _Z7saywhatPcS_i
        .type           _Z7saywhatPcS_i,@function
        .size           _Z7saywhatPcS_i,(.L_x_1 - _Z7saywhatPcS_i)
        .other          _Z7saywhatPcS_i,@"STO_CUDA_ENTRY STV_DEFAULT"
_Z7saywhatPcS_i:
.text._Z7saywhatPcS_i:
[----:B------:R-:W-:Y:S01]  /*0000*/  LDC R1, c[0x0][0x37c] ;  /* 0x0000df00ff017b82 */ /* 0x000fe20000000800 */
[----:B------:R-:W0:Y:S07]  /*0010*/  S2R R4, SR_TID.X ;  /* 0x0000000000047919 */ /* 0x000e2e0000002100 */
[----:B------:R-:W0:Y:S01]  /*0020*/  S2UR UR4, SR_CTAID.X ;  /* 0x00000000000479c3 */ /* 0x000e220000002500 */
[----:B------:R-:W1:Y:S07]  /*0030*/  LDCU UR5, c[0x0][0x390] ;  /* 0x00007200ff0577ac */ /* 0x000e6e0008000800 */
[----:B------:R-:W0:Y:S02]  /*0040*/  LDC R3, c[0x0][0x360] ;  /* 0x0000d800ff037b82 */ /* 0x000e240000000800 */
[----:B0-----:R-:W-:-:S05]  /*0050*/  IMAD R4, R3, UR4, R4 ;  /* 0x0000000403047c24 */ /* 0x001fca000f8e0204 */
[----:B-1----:R-:W-:-:S13]  /*0060*/  ISETP.GT.AND P0, PT, R4, UR5, PT ;  /* 0x0000000504007c0c */ /* 0x002fda000bf04270 */
[----:B------:R-:W-:Y:S05]  /*0070*/  @P0 EXIT ;  /* 0x000000000000094d */ /* 0x000fea0003800000 */
[----:B------:R-:W0:Y:S01]  /*0080*/  LDCU.128 UR8, c[0x0][0x380] ;  /* 0x00007000ff0877ac */ /* 0x000e220008000c00 */
[----:B------:R-:W-:Y:S01]  /*0090*/  SHF.R.S32.HI R5, RZ, 0x1f, R4 ;  /* 0x0000001fff057819 */ /* 0x000fe20000011404 */
[----:B------:R-:W1:Y:S01]  /*00a0*/  LDCU.64 UR4, c[0x0][0x358] ;  /* 0x00006b00ff0477ac */ /* 0x000e620008000a00 */
[----:B0-----:R-:W-:-:S04]  /*00b0*/  IADD3 R2, P0, PT, R4, UR8, RZ ;  /* 0x0000000804027c10 */ /* 0x001fc8000ff1e0ff */
[----:B------:R-:W-:-:S05]  /*00c0*/  IADD3.X R3, PT, PT, R5, UR9, RZ, P0, !PT ;  /* 0x0000000905037c10 */ /* 0x000fca00087fe4ff */
[----:B-1----:R-:W2:Y:S01]  /*00d0*/  LDG.E.U8 R7, desc[UR4][R2.64] ;  /* 0x0000000402077981 */ /* 0x002ea2000c1e1100 */
[----:B------:R-:W-:-:S04]  /*00e0*/  IADD3 R4, P1, PT, R4, UR10, RZ ;  /* 0x0000000a04047c10 */ /* 0x000fc8000ff3e0ff */
[----:B------:R-:W-:Y:S01]  /*00f0*/  IADD3.X R5, PT, PT, R5, UR11, RZ, P1, !PT ;  /* 0x0000000b05057c10 */ /* 0x000fe20008ffe4ff */
[----:B--2---:R-:W-:-:S05]  /*0100*/  VIADD R0, R7, 0xffffff9f ;  /* 0xffffff9f07007836 */ /* 0x004fca0000000000 */
[----:B------:R-:W-:-:S04]  /*0110*/  LOP3.LUT R0, R0, 0xff, RZ, 0xc0, !PT ;  /* 0x000000ff00007812 */ /* 0x000fc800078ec0ff */
[----:B------:R-:W-:-:S13]  /*0120*/  ISETP.GE.U32.AND P0, PT, R0, 0x1a, PT ;  /* 0x0000001a0000780c */ /* 0x000fda0003f06070 */
[----:B------:R-:W-:-:S05]  /*0130*/  @!P0 VIADD R7, R7, 0xffffffe0 ;  /* 0xffffffe007078836 */ /* 0x000fca0000000000 */
[----:B------:R-:W-:Y:S01]  /*0140*/  STG.E.U8 desc[UR4][R4.64], R7 ;  /* 0x0000000704007986 */ /* 0x000fe2000c101104 */
[----:B------:R-:W-:Y:S05]  /*0150*/  EXIT ;  /* 0x000000000000794d */ /* 0x000fea0003800000 */
.L_x_0:
[----:B------:R-:W-:-:S00]  /*0160*/  BRA `(.L_x_0) ;  /* 0xfffffffc00fc7947 */ /* 0x000fc0000383ffff */
[----:B------:R-:W-:-:S00]  /*0170*/  NOP ;  /* 0x0000000000007918 */ /* 0x000fc00000000000 */
        /* <DEDUP_REMOVED lines=8> */
.L_x_1:


//--------------------- .nv.shared.reserved.0     --------------------------
	.section	.nv.shared.reserved.0,"aw",@nobits
	.weak		__nv_reservedSMEM_offset_0_alias
	.size		__nv_reservedSMEM_offset_0_alias, 0, 64
	.other		__nv_reservedSMEM_offset_0_alias,@"STO_CUDA_RESERVED_SHARED STV_DEFAULT"
__nv_reservedSMEM_offset_0_alias:
	.zero		0
	.zero		64


//--------------------- .nv.constant0._Z7saywhatPcS_i --------------------------
	.section	.nv.constant0._Z7saywhatPcS_i,"a",@progbits
	.sectionflags	@""
	.align	4
.nv.constant0._Z7saywhatPcS_i:
	.zero		916


//--------------------- SYMBOLS --------------------------

	.type		.nv.reservedSmem.offset0,@object
	.size		.nv.reservedSmem.offset0,0x4
